//
// Generated by NVIDIA NVVM Compiler
//
// Compiler Build ID: CL-36424714
// Cuda compilation tools, release 13.0, V13.0.88
// Based on NVVM 20.0.0
//

.version 9.0
.target sm_100
.address_size 64

	// .globl	_Z10threadmathiPi

.visible .entry _Z10threadmathiPi(
	.param .u32 _Z10threadmathiPi_param_0,
	.param .u64 .ptr .align 1 _Z10threadmathiPi_param_1
)
{
	.reg .b32 	%r<7>;
	.reg .b64 	%rd<5>;

	ld.param.u32 	%r1, [_Z10threadmathiPi_param_0];
	ld.param.u64 	%rd1, [_Z10threadmathiPi_param_1];
	cvta.to.global.u64 	%rd2, %rd1;
	mov.u32 	%r2, %tid.x;
	mov.u32 	%r3, %ctaid.x;
	mad.lo.s32 	%r4, %r1, %r2, %r3;
	shl.b32 	%r5, %r3, 3;
	add.s32 	%r6, %r5, %r2;
	mul.wide.u32 	%rd3, %r6, 4;
	add.s64 	%rd4, %rd2, %rd3;
	st.global.u32 	[%rd4], %r4;
	ret;

}


// ===== COMPILED SASS (sm_100) =====

	.target	sm_100

	.elftype	@"ET_EXEC"


//--------------------- .note.nv.tkinfo           --------------------------
	.section	.note.nv.tkinfo,"",@"SHT_NOTE"
	.sectionflags	@"SHF_NOTE_NV_TKINFO"
	.tkinfo
        /*0018*/ 	.word	0x00000002
        /*0030*/ 	.string	""
        /*0030*/ 	.string	"ptxas"
        /*0030*/ 	.string	"Cuda compilation tools, release 13.0, V13.0.88"
        /*0030*/ 	.string	"Build cuda_13.0.r13.0/compiler.36424714_0"
        /*0030*/ 	.string	"-arch sm_100 -m 64 "



//--------------------- .note.nv.cuinfo           --------------------------
	.section	.note.nv.cuinfo,"",@"SHT_NOTE"
	.sectionflags	@"SHF_NOTE_NV_CUINFO"
        /*0018*/ 	.short	0x0002
        /*001a*/ 	.short	0x0064
        /*001c*/ 	.short	0x0082
	.zero		2


//--------------------- .nv.info                  --------------------------
	.section	.nv.info,"",@"SHT_CUDA_INFO"
	.align	4


	//----- nvinfo : EIATTR_REGCOUNT
	.align		4
        /*0000*/ 	.byte	0x04, 0x2f
        /*0002*/ 	.short	(.L_1 - .L_0)
	.align		4
.L_0:
        /*0004*/ 	.word	index@(_Z10threadmathiPi)
        /*0008*/ 	.word	0x0000000a


	//----- nvinfo : EIATTR_FRAME_SIZE
	.align		4
.L_1:
        /*000c*/ 	.byte	0x04, 0x11
        /*000e*/ 	.short	(.L_3 - .L_2)
	.align		4
.L_2:
        /*0010*/ 	.word	index@(_Z10threadmathiPi)
        /*0014*/ 	.word	0x00000000


	//----- nvinfo : EIATTR_MIN_STACK_SIZE
	.align		4
.L_3:
        /*0018*/ 	.byte	0x04, 0x12
        /*001a*/ 	.short	(.L_5 - .L_4)
	.align		4
.L_4:
        /*001c*/ 	.word	index@(_Z10threadmathiPi)
        /*0020*/ 	.word	0x00000000
.L_5:


//--------------------- .nv.compat                --------------------------
	.section	.nv.compat,"",@"SHT_CUDA_COMPAT_INFO"
	.align	4
        /*0000*/ 	.byte	0x02, 0x09, 0x00, 0x00, 0x02, 0x02, 0x01, 0x00, 0x02, 0x05, 0x05, 0x00, 0x03, 0x07, 0x01, 0x01
        /*0010*/ 	.byte	0x02, 0x03, 0x00, 0x00, 0x02, 0x06, 0x01, 0x00, 0x04, 0x0b, 0x08, 0x00, 0x09, 0x00, 0x00, 0x00
        /*0020*/ 	.byte	0x00, 0x00, 0x00, 0x00


//--------------------- .nv.info._Z10threadmathiPi --------------------------
	.section	.nv.info._Z10threadmathiPi,"",@"SHT_CUDA_INFO"
	.sectionflags	@""
	.align	4


	//----- nvinfo : EIATTR_CUDA_API_VERSION
	.align		4
        /*0000*/ 	.byte	0x04, 0x37
        /*0002*/ 	.short	(.L_7 - .L_6)
.L_6:
        /*0004*/ 	.word	0x00000082


	//----- nvinfo : EIATTR_KPARAM_INFO
	.align		4
.L_7:
        /*0008*/ 	.byte	0x04, 0x17
        /*000a*/ 	.short	(.L_9 - .L_8)
.L_8:
        /*000c*/ 	.word	0x00000000
        /*0010*/ 	.short	0x0001
        /*0012*/ 	.short	0x0008
        /*0014*/ 	.byte	0x00, 0xf5, 0x21, 0x00


	//----- nvinfo : EIATTR_KPARAM_INFO
	.align		4
.L_9:
        /*0018*/ 	.byte	0x04, 0x17
        /*001a*/ 	.short	(.L_11 - .L_10)
.L_10:
        /*001c*/ 	.word	0x00000000
        /*0020*/ 	.short	0x0000
        /*0022*/ 	.short	0x0000
        /*0024*/ 	.byte	0x00, 0xf0, 0x11, 0x00


	//----- nvinfo : EIATTR_SPARSE_MMA_MASK
	.align		4
.L_11:
        /*0028*/ 	.byte	0x03, 0x50
        /*002a*/ 	.short	0x0000


	//----- nvinfo : EIATTR_MAXREG_COUNT
	.align		4
        /*002c*/ 	.byte	0x03, 0x1b
        /*002e*/ 	.short	0x00ff


	//----- nvinfo : EIATTR_MERCURY_ISA_VERSION
	.align		4
        /*0030*/ 	.byte	0x03, 0x5f
        /*0032*/ 	.short	0x0101


	//----- nvinfo : EIATTR_VRC_CTA_INIT_COUNT
	.align		4
        /*0034*/ 	.byte	0x02, 0x4a
	.zero		1
	.zero		1


	//----- nvinfo : EIATTR_EXIT_INSTR_OFFSETS
	.align		4
        /*0038*/ 	.byte	0x04, 0x1c
        /*003a*/ 	.short	(.L_13 - .L_12)


	//   ....[0]....
.L_12:
        /*003c*/ 	.word	0x000000a0


	//----- nvinfo : EIATTR_CBANK_PARAM_SIZE
	.align		4
.L_13:
        /*0040*/ 	.byte	0x03, 0x19
        /*0042*/ 	.short	0x0010


	//----- nvinfo : EIATTR_PARAM_CBANK
	.align		4
        /*0044*/ 	.byte	0x04, 0x0a
        /*0046*/ 	.short	(.L_15 - .L_14)
	.align		4
.L_14:
        /*0048*/ 	.word	index@(.nv.constant0._Z10threadmathiPi)
        /*004c*/ 	.short	0x0380
        /*004e*/ 	.short	0x0010


	//----- nvinfo : EIATTR_SW_WAR
	.align		4
.L_15:
        /*0050*/ 	.byte	0x04, 0x36
        /*0052*/ 	.short	(.L_17 - .L_16)
.L_16:
        /*0054*/ 	.word	0x00000008
.L_17:


//--------------------- .nv.callgraph             --------------------------
	.section	.nv.callgraph,"",@"SHT_CUDA_CALLGRAPH"
	.align	4
	.sectionentsize	8
	.align		4
        /*0000*/ 	.word	0x00000000
	.align		4
        /*0004*/ 	.word	0xffffffff
	.align		4
        /*0008*/ 	.word	0x00000000
	.align		4
        /*000c*/ 	.word	0xfffffffe
	.align		4
        /*0010*/ 	.word	0x00000000
	.align		4
        /*0014*/ 	.word	0xfffffffd
	.align		4
        /*0018*/ 	.word	0x00000000
	.align		4
        /*001c*/ 	.word	0xfffffffc


//--------------------- .text._Z10threadmathiPi   --------------------------
	.section	.text._Z10threadmathiPi,"ax",@progbits
	.align	128
        .global         _Z10threadmathiPi
        .type           _Z10threadmathiPi,@function
        .size           _Z10threadmathiPi,(.L_x_1 - _Z10threadmathiPi)
        .other          _Z10threadmathiPi,@"STO_CUDA_ENTRY STV_DEFAULT"
_Z10threadmathiPi:
.text._Z10threadmathiPi:
[----:B------:R-:W-:Y:S01]  /*0000*/  LDC R1, c[0x0][0x37c] ;  /* 0x0000df00ff017b82 */ /* 0x000fe20000000800 */
[----:B------:R-:W0:Y:S07]  /*0010*/  S2R R5, SR_TID.X ;  /* 0x0000000000057919 */ /* 0x000e2e0000002100 */
[----:B------:R-:W1:Y:S01]  /*0020*/  LDC.64 R2, c[0x0][0x388] ;  /* 0x0000e200ff027b82 */ /* 0x000e620000000a00 */
[----:B------:R-:W2:Y:S01]  /*0030*/  LDCU UR6, c[0x0][0x380] ;  /* 0x00007000ff0677ac */ /* 0x000ea20008000800 */
[----:B------:R-:W0:Y:S01]  /*0040*/  S2R R0, SR_CTAID.X ;  /* 0x0000000000007919 */ /* 0x000e220000002500 */
[----:B------:R-:W3:Y:S01]  /*0050*/  LDCU.64 UR4, c[0x0][0x358] ;  /* 0x00006b00ff0477ac */ /* 0x000ee20008000a00 */
[----:B0-----:R-:W-:Y:S01]  /*0060*/  LEA R7, R0, R5, 0x3 ;  /* 0x0000000500077211 */ /* 0x001fe200078e18ff */
[----:B--2---:R-:W-:-:S04]  /*0070*/  IMAD R5, R5, UR6, R0 ;  /* 0x0000000605057c24 */ /* 0x004fc8000f8e0200 */
[----:B-1----:R-:W-:-:S05]  /*0080*/  IMAD.WIDE.U32 R2, R7, 0x4, R2 ;  /* 0x0000000407027825 */ /* 0x002fca00078e0002 */
[----:B---3--:R-:W-:Y:S01]  /*0090*/  STG.E desc[UR4][R2.64], R5 ;  /* 0x0000000502007986 */ /* 0x008fe2000c101904 */
[----:B------:R-:W-:Y:S05]  /*00a0*/  EXIT ;  /* 0x000000000000794d */ /* 0x000fea0003800000 */
.L_x_0:
[----:B------:R-:W-:-:S00]  /*00b0*/  BRA `(.L_x_0) ;  /* 0xfffffffc00fc7947 */ /* 0x000fc0000383ffff */
[----:B------:R-:W-:-:S00]  /*00c0*/  NOP ;  /* 0x0000000000007918 */ /* 0x000fc00000000000 */
        /* <DEDUP_REMOVED lines=11> */
.L_x_1:


//--------------------- .nv.shared.reserved.0     --------------------------
	.section	.nv.shared.reserved.0,"aw",@nobits
	.weak		__nv_reservedSMEM_offset_0_alias
	.size		__nv_reservedSMEM_offset_0_alias, 0, 64
	.other		__nv_reservedSMEM_offset_0_alias,@"STO_CUDA_RESERVED_SHARED STV_DEFAULT"
__nv_reservedSMEM_offset_0_alias:
	.zero		0
	.zero		64


//--------------------- .nv.constant0._Z10threadmathiPi --------------------------
	.section	.nv.constant0._Z10threadmathiPi,"a",@progbits
	.sectionflags	@""
	.align	4
.nv.constant0._Z10threadmathiPi:
	.zero		912


//--------------------- SYMBOLS --------------------------

	.type		.nv.reservedSmem.offset0,@object
	.size		.nv.reservedSmem.offset0,0x4
